//
// Generated by NVIDIA NVVM Compiler
//
// Compiler Build ID: CL-36424714
// Cuda compilation tools, release 13.0, V13.0.88
// Based on NVVM 20.0.0
//

.version 9.0
.target sm_100
.address_size 64

	// .globl	_Z3addPiS_

.visible .entry _Z3addPiS_(
	.param .u64 .ptr .align 1 _Z3addPiS__param_0,
	.param .u64 .ptr .align 1 _Z3addPiS__param_1
)
{
	.reg .pred 	%p<2>;
	.reg .b32 	%r<4>;
	.reg .b64 	%rd<8>;

	ld.param.u64 	%rd1, [_Z3addPiS__param_0];
	ld.param.u64 	%rd2, [_Z3addPiS__param_1];
	mov.u32 	%r1, %ctaid.x;
	setp.gt.u32 	%p1, %r1, 99;
	@%p1 bra 	$L__BB0_2;
	cvta.to.global.u64 	%rd3, %rd1;
	cvta.to.global.u64 	%rd4, %rd2;
	mul.wide.u32 	%rd5, %r1, 4;
	add.s64 	%rd6, %rd3, %rd5;
	ld.global.u32 	%r2, [%rd6];
	shl.b32 	%r3, %r2, 1;
	add.s64 	%rd7, %rd4, %rd5;
	st.global.u32 	[%rd7], %r3;
$L__BB0_2:
	ret;

}


// ===== COMPILED SASS (sm_100) =====

	.target	sm_100

	.elftype	@"ET_EXEC"


//--------------------- .note.nv.tkinfo           --------------------------
	.section	.note.nv.tkinfo,"",@"SHT_NOTE"
	.sectionflags	@"SHF_NOTE_NV_TKINFO"
	.tkinfo
        /*0018*/ 	.word	0x00000002
        /*0030*/ 	.string	""
        /*0030*/ 	.string	"ptxas"
        /*0030*/ 	.string	"Cuda compilation tools, release 13.0, V13.0.88"
        /*0030*/ 	.string	"Build cuda_13.0.r13.0/compiler.36424714_0"
        /*0030*/ 	.string	"-arch sm_100 -m 64 "



//--------------------- .note.nv.cuinfo           --------------------------
	.section	.note.nv.cuinfo,"",@"SHT_NOTE"
	.sectionflags	@"SHF_NOTE_NV_CUINFO"
        /*0018*/ 	.short	0x0002
        /*001a*/ 	.short	0x0064
        /*001c*/ 	.short	0x0082
	.zero		2


//--------------------- .nv.info                  --------------------------
	.section	.nv.info,"",@"SHT_CUDA_INFO"
	.align	4


	//----- nvinfo : EIATTR_REGCOUNT
	.align		4
        /*0000*/ 	.byte	0x04, 0x2f
        /*0002*/ 	.short	(.L_1 - .L_0)
	.align		4
.L_0:
        /*0004*/ 	.word	index@(_Z3addPiS_)
        /*0008*/ 	.word	0x0000000a


	//----- nvinfo : EIATTR_FRAME_SIZE
	.align		4
.L_1:
        /*000c*/ 	.byte	0x04, 0x11
        /*000e*/ 	.short	(.L_3 - .L_2)
	.align		4
.L_2:
        /*0010*/ 	.word	index@(_Z3addPiS_)
        /*0014*/ 	.word	0x00000000


	//----- nvinfo : EIATTR_MIN_STACK_SIZE
	.align		4
.L_3:
        /*0018*/ 	.byte	0x04, 0x12
        /*001a*/ 	.short	(.L_5 - .L_4)
	.align		4
.L_4:
        /*001c*/ 	.word	index@(_Z3addPiS_)
        /*0020*/ 	.word	0x00000000
.L_5:


//--------------------- .nv.compat                --------------------------
	.section	.nv.compat,"",@"SHT_CUDA_COMPAT_INFO"
	.align	4
        /*0000*/ 	.byte	0x02, 0x09, 0x00, 0x00, 0x02, 0x02, 0x01, 0x00, 0x02, 0x05, 0x05, 0x00, 0x03, 0x07, 0x01, 0x01
        /*0010*/ 	.byte	0x02, 0x03, 0x00, 0x00, 0x02, 0x06, 0x01, 0x00, 0x04, 0x0b, 0x08, 0x00, 0x09, 0x00, 0x00, 0x00
        /*0020*/ 	.byte	0x00, 0x00, 0x00, 0x00


//--------------------- .nv.info._Z3addPiS_       --------------------------
	.section	.nv.info._Z3addPiS_,"",@"SHT_CUDA_INFO"
	.sectionflags	@""
	.align	4


	//----- nvinfo : EIATTR_CUDA_API_VERSION
	.align		4
        /*0000*/ 	.byte	0x04, 0x37
        /*0002*/ 	.short	(.L_7 - .L_6)
.L_6:
        /*0004*/ 	.word	0x00000082


	//----- nvinfo : EIATTR_KPARAM_INFO
	.align		4
.L_7:
        /*0008*/ 	.byte	0x04, 0x17
        /*000a*/ 	.short	(.L_9 - .L_8)
.L_8:
        /*000c*/ 	.word	0x00000000
        /*0010*/ 	.short	0x0001
        /*0012*/ 	.short	0x0008
        /*0014*/ 	.byte	0x00, 0xf5, 0x21, 0x00


	//----- nvinfo : EIATTR_KPARAM_INFO
	.align		4
.L_9:
        /*0018*/ 	.byte	0x04, 0x17
        /*001a*/ 	.short	(.L_11 - .L_10)
.L_10:
        /*001c*/ 	.word	0x00000000
        /*0020*/ 	.short	0x0000
        /*0022*/ 	.short	0x0000
        /*0024*/ 	.byte	0x00, 0xf5, 0x21, 0x00


	//----- nvinfo : EIATTR_SPARSE_MMA_MASK
	.align		4
.L_11:
        /*0028*/ 	.byte	0x03, 0x50
        /*002a*/ 	.short	0x0000


	//----- nvinfo : EIATTR_MAXREG_COUNT
	.align		4
        /*002c*/ 	.byte	0x03, 0x1b
        /*002e*/ 	.short	0x00ff


	//----- nvinfo : EIATTR_MERCURY_ISA_VERSION
	.align		4
        /*0030*/ 	.byte	0x03, 0x5f
        /*0032*/ 	.short	0x0101


	//----- nvinfo : EIATTR_VRC_CTA_INIT_COUNT
	.align		4
        /*0034*/ 	.byte	0x02, 0x4a
	.zero		1
	.zero		1


	//----- nvinfo : EIATTR_EXIT_INSTR_OFFSETS
	.align		4
        /*0038*/ 	.byte	0x04, 0x1c
        /*003a*/ 	.short	(.L_13 - .L_12)


	//   ....[0]....
.L_12:
        /*003c*/ 	.word	0x00000030


	//   ....[1]....
        /*0040*/ 	.word	0x000000c0


	//----- nvinfo : EIATTR_CBANK_PARAM_SIZE
	.align		4
.L_13:
        /*0044*/ 	.byte	0x03, 0x19
        /*0046*/ 	.short	0x0010


	//----- nvinfo : EIATTR_PARAM_CBANK
	.align		4
        /*0048*/ 	.byte	0x04, 0x0a
        /*004a*/ 	.short	(.L_15 - .L_14)
	.align		4
.L_14:
        /*004c*/ 	.word	index@(.nv.constant0._Z3addPiS_)
        /*0050*/ 	.short	0x0380
        /*0052*/ 	.short	0x0010


	//----- nvinfo : EIATTR_SW_WAR
	.align		4
.L_15:
        /*0054*/ 	.byte	0x04, 0x36
        /*0056*/ 	.short	(.L_17 - .L_16)
.L_16:
        /*0058*/ 	.word	0x00000008
.L_17:


//--------------------- .nv.callgraph             --------------------------
	.section	.nv.callgraph,"",@"SHT_CUDA_CALLGRAPH"
	.align	4
	.sectionentsize	8
	.align		4
        /*0000*/ 	.word	0x00000000
	.align		4
        /*0004*/ 	.word	0xffffffff
	.align		4
        /*0008*/ 	.word	0x00000000
	.align		4
        /*000c*/ 	.word	0xfffffffe
	.align		4
        /*0010*/ 	.word	0x00000000
	.align		4
        /*0014*/ 	.word	0xfffffffd
	.align		4
        /*0018*/ 	.word	0x00000000
	.align		4
        /*001c*/ 	.word	0xfffffffc


//--------------------- .text._Z3addPiS_          --------------------------
	.section	.text._Z3addPiS_,"ax",@progbits
	.align	128
        .global         _Z3addPiS_
        .type           _Z3addPiS_,@function
        .size           _Z3addPiS_,(.L_x_1 - _Z3addPiS_)
        .other          _Z3addPiS_,@"STO_CUDA_ENTRY STV_DEFAULT"
_Z3addPiS_:
.text._Z3addPiS_:
[----:B------:R-:W-:Y:S01]  /*0000*/  LDC R1, c[0x0][0x37c] ;  /* 0x0000df00ff017b82 */ /* 0x000fe20000000800 */
[----:B------:R-:W0:Y:S02]  /*0010*/  S2R R7, SR_CTAID.X ;  /* 0x0000000000077919 */ /* 0x000e240000002500 */
[----:B0-----:R-:W-:-:S13]  /*0020*/  ISETP.GT.U32.AND P0, PT, R7, 0x63, PT ;  /* 0x000000630700780c */ /* 0x001fda0003f04070 */
[----:B------:R-:W-:Y:S05]  /*0030*/  @P0 EXIT ;  /* 0x000000000000094d */ /* 0x000fea0003800000 */
[----:B------:R-:W0:Y:S01]  /*0040*/  LDC.64 R2, c[0x0][0x380] ;  /* 0x0000e000ff027b82 */ /* 0x000e220000000a00 */
[----:B------:R-:W1:Y:S07]  /*0050*/  LDCU.64 UR4, c[0x0][0x358] ;  /* 0x00006b00ff0477ac */ /* 0x000e6e0008000a00 */
[----:B------:R-:W2:Y:S01]  /*0060*/  LDC.64 R4, c[0x0][0x388] ;  /* 0x0000e200ff047b82 */ /* 0x000ea20000000a00 */
[----:B0-----:R-:W-:-:S06]  /*0070*/  IMAD.WIDE.U32 R2, R7, 0x4, R2 ;  /* 0x0000000407027825 */ /* 0x001fcc00078e0002 */
[----:B-1----:R-:W3:Y:S01]  /*0080*/  LDG.E R2, desc[UR4][R2.64] ;  /* 0x0000000402027981 */ /* 0x002ee2000c1e1900 */
[----:B--2---:R-:W-:Y:S01]  /*0090*/  IMAD.WIDE.U32 R4, R7, 0x4, R4 ;  /* 0x0000000407047825 */ /* 0x004fe200078e0004 */
[----:B---3--:R-:W-:-:S05]  /*00a0*/  SHF.L.U32 R7, R2, 0x1, RZ ;  /* 0x0000000102077819 */ /* 0x008fca00000006ff */
[----:B------:R-:W-:Y:S01]  /*00b0*/  STG.E desc[UR4][R4.64], R7 ;  /* 0x0000000704007986 */ /* 0x000fe2000c101904 */
[----:B------:R-:W-:Y:S05]  /*00c0*/  EXIT ;  /* 0x000000000000794d */ /* 0x000fea0003800000 */
.L_x_0:
[----:B------:R-:W-:-:S00]  /*00d0*/  BRA `(.L_x_0) ;  /* 0xfffffffc00fc7947 */ /* 0x000fc0000383ffff */
[----:B------:R-:W-:-:S00]  /*00e0*/  NOP ;  /* 0x0000000000007918 */ /* 0x000fc00000000000 */
        /* <DEDUP_REMOVED lines=9> */
.L_x_1:


//--------------------- .nv.shared.reserved.0     --------------------------
	.section	.nv.shared.reserved.0,"aw",@nobits
	.weak		__nv_reservedSMEM_offset_0_alias
	.size		__nv_reservedSMEM_offset_0_alias, 0, 64
	.other		__nv_reservedSMEM_offset_0_alias,@"STO_CUDA_RESERVED_SHARED STV_DEFAULT"
__nv_reservedSMEM_offset_0_alias:
	.zero		0
	.zero		64


//--------------------- .nv.constant0._Z3addPiS_  --------------------------
	.section	.nv.constant0._Z3addPiS_,"a",@progbits
	.sectionflags	@""
	.align	4
.nv.constant0._Z3addPiS_:
	.zero		912


//--------------------- SYMBOLS --------------------------

	.type		.nv.reservedSmem.offset0,@object
	.size		.nv.reservedSmem.offset0,0x4
